	.headerflags	@"EF_CUDA_TEXMODE_UNIFIED EF_CUDA_64BIT_ADDRESS EF_CUDA_ACCELERATORS EF_CUDA_SM90 EF_CUDA_VIRTUAL_SM(EF_CUDA_SM90)"
	.elftype	@"ET_EXEC"


//--------------------- .nv.info                  --------------------------
	.section	.nv.info,"",@"SHT_CUDA_INFO"
	.align	4


	//----- nvinfo : EIATTR_REGCOUNT
	.align		4
        /*0000*/ 	.byte	0x04, 0x2f
        /*0002*/ 	.short	(.L_1 - .L_0)
	.align		4
.L_0:
        /*0004*/ 	.word	index@(triton_poi_fused_convolution_relu_67)
        /*0008*/ 	.word	0x0000000c


	//----- nvinfo : EIATTR_MIN_STACK_SIZE
	.align		4
.L_1:
        /*000c*/ 	.byte	0x04, 0x12
        /*000e*/ 	.short	(.L_3 - .L_2)
	.align		4
.L_2:
        /*0010*/ 	.word	index@(triton_poi_fused_convolution_relu_67)
        /*0014*/ 	.word	0x00000000


	//----- nvinfo : EIATTR_FRAME_SIZE
	.align		4
.L_3:
        /*0018*/ 	.byte	0x04, 0x11
        /*001a*/ 	.short	(.L_5 - .L_4)
	.align		4
.L_4:
        /*001c*/ 	.word	index@(triton_poi_fused_convolution_relu_67)
        /*0020*/ 	.word	0x00000000


	//----- nvinfo : EIATTR_MIN_STACK_SIZE
	.align		4
.L_5:
        /*0024*/ 	.byte	0x04, 0x12
        /*0026*/ 	.short	(.L_7 - .L_6)
	.align		4
.L_6:
        /*0028*/ 	.word	index@(triton_poi_fused_convolution_relu_67)
        /*002c*/ 	.word	0x00000000
.L_7:


//--------------------- .nv.info.triton_poi_fused_convolution_relu_67 --------------------------
	.section	.nv.info.triton_poi_fused_convolution_relu_67,"",@"SHT_CUDA_INFO"
	.sectionflags	@""
	.align	4


	//----- nvinfo : EIATTR_CUDA_API_VERSION
	.align		4
        /*0000*/ 	.byte	0x04, 0x37
        /*0002*/ 	.short	(.L_9 - .L_8)
.L_8:
        /*0004*/ 	.word	0x0000007c


	//----- nvinfo : EIATTR_KPARAM_INFO
	.align		4
.L_9:
        /*0008*/ 	.byte	0x04, 0x17
        /*000a*/ 	.short	(.L_11 - .L_10)
.L_10:
        /*000c*/ 	.word	0x00000000
        /*0010*/ 	.short	0x0002
        /*0012*/ 	.short	0x0010
        /*0014*/ 	.byte	0x00, 0xf0, 0x11, 0x00


	//----- nvinfo : EIATTR_KPARAM_INFO
	.align		4
.L_11:
        /*0018*/ 	.byte	0x04, 0x17
        /*001a*/ 	.short	(.L_13 - .L_12)
.L_12:
        /*001c*/ 	.word	0x00000000
        /*0020*/ 	.short	0x0001
        /*0022*/ 	.short	0x0008
        /*0024*/ 	.byte	0x00, 0xf4, 0x21, 0x00


	//----- nvinfo : EIATTR_KPARAM_INFO
	.align		4
.L_13:
        /*0028*/ 	.byte	0x04, 0x17
        /*002a*/ 	.short	(.L_15 - .L_14)
.L_14:
        /*002c*/ 	.word	0x00000000
        /*0030*/ 	.short	0x0000
        /*0032*/ 	.short	0x0000
        /*0034*/ 	.byte	0x00, 0xf4, 0x21, 0x00


	//----- nvinfo : EIATTR_SPARSE_MMA_MASK
	.align		4
.L_15:
        /*0038*/ 	.byte	0x03, 0x50
        /*003a*/ 	.short	0x0000


	//----- nvinfo : EIATTR_MAXREG_COUNT
	.align		4
        /*003c*/ 	.byte	0x03, 0x1b
        /*003e*/ 	.short	0x00ff


	//----- nvinfo : EIATTR_EXIT_INSTR_OFFSETS
	.align		4
        /*0040*/ 	.byte	0x04, 0x1c
        /*0042*/ 	.short	(.L_17 - .L_16)


	//   ....[0]....
.L_16:
        /*0044*/ 	.word	0x000001a0


	//   ....[1]....
        /*0048*/ 	.word	0x000001c0


	//----- nvinfo : EIATTR_REQNTID
	.align		4
.L_17:
        /*004c*/ 	.byte	0x04, 0x10
        /*004e*/ 	.short	(.L_19 - .L_18)
.L_18:
        /*0050*/ 	.word	0x00000080
        /*0054*/ 	.word	0x00000001
        /*0058*/ 	.word	0x00000001


	//----- nvinfo : EIATTR_CBANK_PARAM_SIZE
	.align		4
.L_19:
        /*005c*/ 	.byte	0x03, 0x19
        /*005e*/ 	.short	0x0014


	//----- nvinfo : EIATTR_PARAM_CBANK
	.align		4
        /*0060*/ 	.byte	0x04, 0x0a
        /*0062*/ 	.short	(.L_21 - .L_20)
	.align		4
.L_20:
        /*0064*/ 	.word	index@(.nv.constant0.triton_poi_fused_convolution_relu_67)
        /*0068*/ 	.short	0x0210
        /*006a*/ 	.short	0x0014


	//----- nvinfo : EIATTR_SW_WAR
	.align		4
.L_21:
        /*006c*/ 	.byte	0x04, 0x36
        /*006e*/ 	.short	(.L_23 - .L_22)
.L_22:
        /*0070*/ 	.word	0x00000008
.L_23:


//--------------------- .nv.callgraph             --------------------------
	.section	.nv.callgraph,"",@"SHT_CUDA_CALLGRAPH"
	.align	4
	.sectionentsize	8
	.align		4
        /*0000*/ 	.word	0x00000000
	.align		4
        /*0004*/ 	.word	0xffffffff
	.align		4
        /*0008*/ 	.word	0x00000000
	.align		4
        /*000c*/ 	.word	0xfffffffe
	.align		4
        /*0010*/ 	.word	0x00000000
	.align		4
        /*0014*/ 	.word	0xfffffffd
	.align		4
        /*0018*/ 	.word	0x00000000
	.align		4
        /*001c*/ 	.word	0xfffffffc


//--------------------- .text.triton_poi_fused_convolution_relu_67 --------------------------
	.section	.text.triton_poi_fused_convolution_relu_67,"ax",@progbits
	.align	128
        .global         triton_poi_fused_convolution_relu_67
        .type           triton_poi_fused_convolution_relu_67,@function
        .size           triton_poi_fused_convolution_relu_67,(.L_x_1 - triton_poi_fused_convolution_relu_67)
        .other          triton_poi_fused_convolution_relu_67,@"STO_CUDA_ENTRY STV_DEFAULT"
triton_poi_fused_convolution_relu_67:
.text.triton_poi_fused_convolution_relu_67:
[----:B------:R-:W0:Y:S02]  /*0000*/  LDC R1, c[0x0][0x28] ;  /* 0x00000a00ff017b82 */ /* 0x000e240000000800 */
[----:B------:R-:W1:Y:S01]  /*0010*/  S2R R0, SR_TID.X ;  /* 0x0000000000007919 */ /* 0x000e620000002100 */
[----:B------:R-:W2:Y:S01]  /*0020*/  LDC.64 R2, c[0x0][0x210] ;  /* 0x00008400ff027b82 */ /* 0x000ea20000000a00 */
[----:B------:R-:W-:Y:S01]  /*0030*/  ULDC.64 UR4, c[0x0][0x208] ;  /* 0x0000820000047ab9 */ /* 0x000fe20000000a00 */
[----:B------:R-:W3:Y:S06]  /*0040*/  S2R R7, SR_CTAID.X ;  /* 0x0000000000077919 */ /* 0x000eec0000002500 */
[----:B------:R-:W4:Y:S01]  /*0050*/  LDC.64 R4, c[0x0][0x218] ;  /* 0x00008600ff047b82 */ /* 0x000f220000000a00 */
[----:B-1----:R-:W-:-:S05]  /*0060*/  IMAD.SHL.U32 R0, R0, 0x2, RZ ;  /* 0x0000000200007824 */ /* 0x002fca00078e00ff */
[----:B------:R-:W-:-:S05]  /*0070*/  LOP3.LUT R0, R0, 0xfe, RZ, 0xc0, !PT ;  /* 0x000000fe00007812 */ /* 0x000fca00078ec0ff */
[----:B---3--:R-:W-:-:S04]  /*0080*/  IMAD R7, R7, 0x100, R0 ;  /* 0x0000010007077824 */ /* 0x008fc800078e0200 */
[C---:B------:R-:W-:Y:S01]  /*0090*/  IMAD.HI R0, R7.reuse, 0x66666667, RZ ;  /* 0x6666666707007827 */ /* 0x040fe200078e02ff */
[----:B------:R-:W-:-:S03]  /*00a0*/  ISETP.GE.AND P2, PT, R7, 0xa00, PT ;  /* 0x00000a000700780c */ /* 0x000fc60003f46270 */
[----:B--2---:R-:W-:Y:S01]  /*00b0*/  IMAD.WIDE R2, R7, 0x4, R2 ;  /* 0x0000000407027825 */ /* 0x004fe200078e0202 */
[----:B------:R-:W-:-:S04]  /*00c0*/  SHF.R.U32.HI R9, RZ, 0x1f, R0 ;  /* 0x0000001fff097819 */ /* 0x000fc80000011600 */
[----:B------:R-:W-:-:S05]  /*00d0*/  LEA.HI.SX32 R0, R0, R9, 0x1a ;  /* 0x0000000900007211 */ /* 0x000fca00078fd2ff */
[----:B------:R-:W-:Y:S01]  /*00e0*/  IMAD R9, R0, -0xa0, R7 ;  /* 0xffffff6000097824 */ /* 0x000fe200078e0207 */
[----:B------:R-:W-:-:S03]  /*00f0*/  CS2R R6, SRZ ;  /* 0x0000000000067805 */ /* 0x000fc6000001ff00 */
[----:B----4-:R-:W-:Y:S01]  /*0100*/  IMAD.WIDE R4, R9, 0x4, R4 ;  /* 0x0000000409047825 */ /* 0x010fe200078e0204 */
[----:B------:R-:W-:Y:S02]  /*0110*/  CS2R R8, SRZ ;  /* 0x0000000000087805 */ /* 0x000fe4000001ff00 */
[----:B------:R-:W2:Y:S04]  /*0120*/  @!P2 LDG.E.64 R6, desc[UR4][R2.64] ;  /* 0x000000040206a981 */ /* 0x000ea8000c1e1b00 */
[----:B------:R-:W2:Y:S02]  /*0130*/  @!P2 LDG.E.EL.64 R8, desc[UR4][R4.64] ;  /* 0x000000040408a981 */ /* 0x000ea4000c2e1b00 */
[----:B--2---:R-:W-:Y:S01]  /*0140*/  FSETP.GEU.AND P0, PT, R6, -R8, PT ;  /* 0x800000080600720b */ /* 0x004fe20003f0e000 */
[----:B------:R-:W-:Y:S01]  /*0150*/  FADD R6, R8, R6 ;  /* 0x0000000608067221 */ /* 0x000fe20000000000 */
[----:B------:R-:W-:Y:S01]  /*0160*/  FADD R0, R9, R7 ;  /* 0x0000000709007221 */ /* 0x000fe20000000000 */
[----:B------:R-:W-:-:S03]  /*0170*/  FSETP.GEU.AND P1, PT, R7, -R9, PT ;  /* 0x800000090700720b */ /* 0x000fc60003f2e000 */
[----:B------:R-:W-:Y:S02]  /*0180*/  FSEL R6, R6, RZ, P0 ;  /* 0x000000ff06067208 */ /* 0x000fe40000000000 */
[----:B------:R-:W-:Y:S01]  /*0190*/  FSEL R7, R0, RZ, P1 ;  /* 0x000000ff00077208 */ /* 0x000fe20000800000 */
[----:B------:R-:W-:Y:S07]  /*01a0*/  @P2 EXIT ;  /* 0x000000000000294d */ /* 0x000fee0003800000 */
[----:B------:R-:W-:Y:S01]  /*01b0*/  STG.E.64 desc[UR4][R2.64], R6 ;  /* 0x0000000602007986 */ /* 0x000fe2000c101b04 */
[----:B------:R-:W-:Y:S05]  /*01c0*/  EXIT ;  /* 0x000000000000794d */ /* 0x000fea0003800000 */
.L_x_0:
[----:B------:R-:W-:-:S00]  /*01d0*/  BRA `(.L_x_0) ;  /* 0xfffffffc00fc7947 */ /* 0x000fc0000383ffff */
[----:B------:R-:W-:-:S00]  /*01e0*/  NOP ;  /* 0x0000000000007918 */ /* 0x000fc00000000000 */
        /* <DEDUP_REMOVED lines=9> */
.L_x_1:


//--------------------- .nv.constant0.triton_poi_fused_convolution_relu_67 --------------------------
	.section	.nv.constant0.triton_poi_fused_convolution_relu_67,"a",@progbits
	.sectionflags	@""
	.align	4
.nv.constant0.triton_poi_fused_convolution_relu_67:
	.zero		548
